//
// Generated by NVIDIA NVVM Compiler
//
// Compiler Build ID: CL-36424714
// Cuda compilation tools, release 13.0, V13.0.88
// Based on NVVM 20.0.0
//

.version 9.0
.target sm_100
.address_size 64

	// .globl	_Z16afficherThreadIDv
.extern .func  (.param .b32 func_retval0) vprintf
(
	.param .b64 vprintf_param_0,
	.param .b64 vprintf_param_1
)
;
.global .align 1 .b8 $str[16] = {84, 104, 114, 101, 97, 100, 32, 73, 68, 32, 58, 32, 37, 100, 10};

.visible .entry _Z16afficherThreadIDv()
{
	.local .align 8 .b8 	__local_depot0[8];
	.reg .b64 	%SP;
	.reg .b64 	%SPL;
	.reg .b32 	%r<7>;
	.reg .b64 	%rd<5>;

	mov.u64 	%SPL, __local_depot0;
	cvta.local.u64 	%SP, %SPL;
	add.u64 	%rd1, %SP, 0;
	add.u64 	%rd2, %SPL, 0;
	mov.u32 	%r1, %tid.x;
	mov.u32 	%r2, %ctaid.x;
	mov.u32 	%r3, %ntid.x;
	mad.lo.s32 	%r4, %r2, %r3, %r1;
	st.local.u32 	[%rd2], %r4;
	mov.u64 	%rd3, $str;
	cvta.global.u64 	%rd4, %rd3;
	{ // callseq 0, 0
	.param .b64 param0;
	st.param.b64 	[param0], %rd4;
	.param .b64 param1;
	st.param.b64 	[param1], %rd1;
	.param .b32 retval0;
	call.uni (retval0), 
	vprintf, 
	(
	param0, 
	param1
	);
	ld.param.b32 	%r5, [retval0];
	} // callseq 0
	ret;

}


// ===== COMPILED SASS (sm_100) =====

	.target	sm_100

	.elftype	@"ET_EXEC"


//--------------------- .note.nv.tkinfo           --------------------------
	.section	.note.nv.tkinfo,"",@"SHT_NOTE"
	.sectionflags	@"SHF_NOTE_NV_TKINFO"
	.tkinfo
        /*0018*/ 	.word	0x00000002
        /*0030*/ 	.string	""
        /*0030*/ 	.string	"ptxas"
        /*0030*/ 	.string	"Cuda compilation tools, release 13.0, V13.0.88"
        /*0030*/ 	.string	"Build cuda_13.0.r13.0/compiler.36424714_0"
        /*0030*/ 	.string	"-arch sm_100 -m 64 "



//--------------------- .note.nv.cuinfo           --------------------------
	.section	.note.nv.cuinfo,"",@"SHT_NOTE"
	.sectionflags	@"SHF_NOTE_NV_CUINFO"
        /*0018*/ 	.short	0x0002
        /*001a*/ 	.short	0x0064
        /*001c*/ 	.short	0x0082
	.zero		2


//--------------------- .nv.info                  --------------------------
	.section	.nv.info,"",@"SHT_CUDA_INFO"
	.align	4


	//----- nvinfo : EIATTR_REGCOUNT
	.align		4
        /*0000*/ 	.byte	0x04, 0x2f
        /*0002*/ 	.short	(.L_2 - .L_1)
	.align		4
.L_1:
        /*0004*/ 	.word	index@(_Z16afficherThreadIDv)
        /*0008*/ 	.word	0x00000018


	//----- nvinfo : EIATTR_FRAME_SIZE
	.align		4
.L_2:
        /*000c*/ 	.byte	0x04, 0x11
        /*000e*/ 	.short	(.L_4 - .L_3)
	.align		4
.L_3:
        /*0010*/ 	.word	index@(_Z16afficherThreadIDv)
        /*0014*/ 	.word	0x00000008


	//----- nvinfo : EIATTR_MIN_STACK_SIZE
	.align		4
.L_4:
        /*0018*/ 	.byte	0x04, 0x12
        /*001a*/ 	.short	(.L_6 - .L_5)
	.align		4
.L_5:
        /*001c*/ 	.word	index@(_Z16afficherThreadIDv)
        /*0020*/ 	.word	0x00000008
.L_6:


//--------------------- .nv.compat                --------------------------
	.section	.nv.compat,"",@"SHT_CUDA_COMPAT_INFO"
	.align	4
        /*0000*/ 	.byte	0x02, 0x09, 0x00, 0x00, 0x02, 0x02, 0x01, 0x00, 0x02, 0x05, 0x05, 0x00, 0x03, 0x07, 0x01, 0x01
        /*0010*/ 	.byte	0x02, 0x03, 0x00, 0x00, 0x02, 0x06, 0x01, 0x00, 0x04, 0x0b, 0x08, 0x00, 0x09, 0x00, 0x00, 0x00
        /*0020*/ 	.byte	0x00, 0x00, 0x00, 0x00


//--------------------- .nv.info._Z16afficherThreadIDv --------------------------
	.section	.nv.info._Z16afficherThreadIDv,"",@"SHT_CUDA_INFO"
	.sectionflags	@""
	.align	4


	//----- nvinfo : EIATTR_CUDA_API_VERSION
	.align		4
        /*0000*/ 	.byte	0x04, 0x37
        /*0002*/ 	.short	(.L_8 - .L_7)
.L_7:
        /*0004*/ 	.word	0x00000082


	//----- nvinfo : EIATTR_SPARSE_MMA_MASK
	.align		4
.L_8:
        /*0008*/ 	.byte	0x03, 0x50
        /*000a*/ 	.short	0x0000


	//----- nvinfo : EIATTR_MAXREG_COUNT
	.align		4
        /*000c*/ 	.byte	0x03, 0x1b
        /*000e*/ 	.short	0x00ff


	//----- nvinfo : EIATTR_EXTERNS
	.align		4
        /*0010*/ 	.byte	0x04, 0x0f
        /*0012*/ 	.short	(.L_10 - .L_9)


	//   ....[0]....
	.align		4
.L_9:
        /*0014*/ 	.word	index@(vprintf)


	//----- nvinfo : EIATTR_MERCURY_ISA_VERSION
	.align		4
.L_10:
        /*0018*/ 	.byte	0x03, 0x5f
        /*001a*/ 	.short	0x0101


	//----- nvinfo : EIATTR_VRC_CTA_INIT_COUNT
	.align		4
        /*001c*/ 	.byte	0x02, 0x4a
	.zero		1
	.zero		1


	//----- nvinfo : EIATTR_SYSCALL_OFFSETS
	.align		4
        /*0020*/ 	.byte	0x04, 0x46
        /*0022*/ 	.short	(.L_12 - .L_11)


	//   ....[0]....
.L_11:
        /*0024*/ 	.word	0x00000110


	//----- nvinfo : EIATTR_EXIT_INSTR_OFFSETS
	.align		4
.L_12:
        /*0028*/ 	.byte	0x04, 0x1c
        /*002a*/ 	.short	(.L_14 - .L_13)


	//   ....[0]....
.L_13:
        /*002c*/ 	.word	0x00000120


	//----- nvinfo : EIATTR_SW_WAR
	.align		4
.L_14:
        /*0030*/ 	.byte	0x04, 0x36
        /*0032*/ 	.short	(.L_16 - .L_15)
.L_15:
        /*0034*/ 	.word	0x00000008
.L_16:


//--------------------- .nv.callgraph             --------------------------
	.section	.nv.callgraph,"",@"SHT_CUDA_CALLGRAPH"
	.align	4
	.sectionentsize	8
	.align		4
        /*0000*/ 	.word	0x00000000
	.align		4
        /*0004*/ 	.word	0xffffffff
	.align		4
        /*0008*/ 	.word	index@(_Z16afficherThreadIDv)
	.align		4
        /*000c*/ 	.word	index@(vprintf)
	.align		4
        /*0010*/ 	.word	0x00000000
	.align		4
        /*0014*/ 	.word	0xfffffffe
	.align		4
        /*0018*/ 	.word	0x00000000
	.align		4
        /*001c*/ 	.word	0xfffffffd
	.align		4
        /*0020*/ 	.word	0x00000000
	.align		4
        /*0024*/ 	.word	0xfffffffc


//--------------------- .nv.constant4             --------------------------
	.section	.nv.constant4,"a",@progbits
	.align	8
	.align		8
.nv.constant4:
        /*0000*/ 	.dword	vprintf
	.align		8
        /*0008*/ 	.dword	$str


//--------------------- .text._Z16afficherThreadIDv --------------------------
	.section	.text._Z16afficherThreadIDv,"ax",@progbits
	.align	128
        .global         _Z16afficherThreadIDv
        .type           _Z16afficherThreadIDv,@function
        .size           _Z16afficherThreadIDv,(.L_x_2 - _Z16afficherThreadIDv)
        .other          _Z16afficherThreadIDv,@"STO_CUDA_ENTRY STV_DEFAULT"
_Z16afficherThreadIDv:
.text._Z16afficherThreadIDv:
[----:B------:R-:W0:Y:S01]  /*0000*/  LDC R1, c[0x0][0x37c] ;  /* 0x0000df00ff017b82 */ /* 0x000e220000000800 */
[----:B------:R-:W1:Y:S01]  /*0010*/  S2R R0, SR_TID.X ;  /* 0x0000000000007919 */ /* 0x000e620000002100 */
[----:B------:R-:W2:Y:S06]  /*0020*/  LDCU UR5, c[0x0][0x2fc] ;  /* 0x00005f80ff0577ac */ /* 0x000eac0008000800 */
[----:B------:R-:W1:Y:S01]  /*0030*/  S2UR UR6, SR_CTAID.X ;  /* 0x00000000000679c3 */ /* 0x000e620000002500 */
[----:B------:R-:W-:Y:S01]  /*0040*/  MOV R2, 0x0 ;  /* 0x0000000000027802 */ /* 0x000fe20000000f00 */
[----:B0-----:R-:W-:Y:S01]  /*0050*/  VIADD R1, R1, 0xfffffff8 ;  /* 0xfffffff801017836 */ /* 0x001fe20000000000 */
[----:B------:R-:W0:Y:S05]  /*0060*/  LDCU UR4, c[0x0][0x2f8] ;  /* 0x00005f00ff0477ac */ /* 0x000e2a0008000800 */
[----:B------:R-:W1:Y:S01]  /*0070*/  LDC R3, c[0x0][0x360] ;  /* 0x0000d800ff037b82 */ /* 0x000e620000000800 */
[----:B0-----:R-:W-:-:S05]  /*0080*/  IADD3 R6, P0, PT, R1, UR4, RZ ;  /* 0x0000000401067c10 */ /* 0x001fca000ff1e0ff */
[----:B--2---:R-:W-:Y:S02]  /*0090*/  IMAD.X R7, RZ, RZ, UR5, P0 ;  /* 0x00000005ff077e24 */ /* 0x004fe400080e06ff */
[----:B-1----:R-:W-:Y:S01]  /*00a0*/  IMAD R0, R3, UR6, R0 ;  /* 0x0000000603007c24 */ /* 0x002fe2000f8e0200 */
[----:B------:R-:W0:Y:S01]  /*00b0*/  LDCU.64 UR6, c[0x4][0x8] ;  /* 0x01000100ff0677ac */ /* 0x000e220008000a00 */
[----:B------:R-:W1:Y:S03]  /*00c0*/  LDC.64 R2, c[0x4][R2] ;  /* 0x0100000002027b82 */ /* 0x000e660000000a00 */
[----:B------:R2:W-:Y:S01]  /*00d0*/  STL [R1], R0 ;  /* 0x0000000001007387 */ /* 0x0005e20000100800 */
[----:B0-----:R-:W-:Y:S01]  /*00e0*/  IMAD.U32 R4, RZ, RZ, UR6 ;  /* 0x00000006ff047e24 */ /* 0x001fe2000f8e00ff */
[----:B--2---:R-:W-:-:S07]  /*00f0*/  MOV R5, UR7 ;  /* 0x0000000700057c02 */ /* 0x004fce0008000f00 */
[----:B------:R-:W-:-:S07]  /*0100*/  LEPC R20, `(.L_x_0) ;  /* 0x000000001014794e */ /* 0x000fce0000000000 */
[----:B-1----:R-:W-:Y:S05]  /*0110*/  CALL.ABS.NOINC R2 ;  /* 0x0000000002007343 */ /* 0x002fea0003c00000 */
.L_x_0:
[----:B------:R-:W-:Y:S05]  /*0120*/  EXIT ;  /* 0x000000000000794d */ /* 0x000fea0003800000 */
.L_x_1:
[----:B------:R-:W-:-:S00]  /*0130*/  BRA `(.L_x_1) ;  /* 0xfffffffc00fc7947 */ /* 0x000fc0000383ffff */
[----:B------:R-:W-:-:S00]  /*0140*/  NOP ;  /* 0x0000000000007918 */ /* 0x000fc00000000000 */
        /* <DEDUP_REMOVED lines=11> */
.L_x_2:


//--------------------- .nv.global.init           --------------------------
	.section	.nv.global.init,"aw",@progbits
.nv.global.init:
	.type		$str,@object
	.size		$str,(.L_0 - $str)
$str:
        /*0000*/ 	.byte	0x54, 0x68, 0x72, 0x65, 0x61, 0x64, 0x20, 0x49, 0x44, 0x20, 0x3a, 0x20, 0x25, 0x64, 0x0a, 0x00
.L_0:


//--------------------- .nv.shared.reserved.0     --------------------------
	.section	.nv.shared.reserved.0,"aw",@nobits
	.weak		__nv_reservedSMEM_offset_0_alias
	.size		__nv_reservedSMEM_offset_0_alias, 0, 64
	.other		__nv_reservedSMEM_offset_0_alias,@"STO_CUDA_RESERVED_SHARED STV_DEFAULT"
__nv_reservedSMEM_offset_0_alias:
	.zero		0
	.zero		64


//--------------------- .nv.constant0._Z16afficherThreadIDv --------------------------
	.section	.nv.constant0._Z16afficherThreadIDv,"a",@progbits
	.sectionflags	@""
	.align	4
.nv.constant0._Z16afficherThreadIDv:
	.zero		896


//--------------------- SYMBOLS --------------------------

	.type		.nv.reservedSmem.offset0,@object
	.size		.nv.reservedSmem.offset0,0x4
	.type		vprintf,@function
